//
// Generated by NVIDIA NVVM Compiler
//
// Compiler Build ID: CL-36424714
// Cuda compilation tools, release 13.0, V13.0.88
// Based on NVVM 20.0.0
//

.version 9.0
.target sm_100
.address_size 64

	// .globl	_Z17_3Dstencil_globalPfS_iiii

.visible .entry _Z17_3Dstencil_globalPfS_iiii(
	.param .u64 .ptr .align 1 _Z17_3Dstencil_globalPfS_iiii_param_0,
	.param .u64 .ptr .align 1 _Z17_3Dstencil_globalPfS_iiii_param_1,
	.param .u32 _Z17_3Dstencil_globalPfS_iiii_param_2,
	.param .u32 _Z17_3Dstencil_globalPfS_iiii_param_3,
	.param .u32 _Z17_3Dstencil_globalPfS_iiii_param_4,
	.param .u32 _Z17_3Dstencil_globalPfS_iiii_param_5
)
{
	.reg .pred 	%p<33>;
	.reg .b32 	%r<147>;
	.reg .b32 	%f<71>;
	.reg .b64 	%rd<109>;

	ld.param.u64 	%rd4, [_Z17_3Dstencil_globalPfS_iiii_param_0];
	ld.param.u64 	%rd5, [_Z17_3Dstencil_globalPfS_iiii_param_1];
	ld.param.u32 	%r43, [_Z17_3Dstencil_globalPfS_iiii_param_3];
	ld.param.u32 	%r44, [_Z17_3Dstencil_globalPfS_iiii_param_4];
	cvta.to.global.u64 	%rd1, %rd5;
	cvta.to.global.u64 	%rd2, %rd4;
	mov.u32 	%r46, %tid.x;
	mov.u32 	%r47, %ctaid.x;
	mov.u32 	%r48, %ntid.x;
	mad.lo.s32 	%r1, %r47, %r48, %r46;
	mov.u32 	%r49, %tid.y;
	mov.u32 	%r50, %ctaid.y;
	mov.u32 	%r51, %ntid.y;
	mad.lo.s32 	%r2, %r50, %r51, %r49;
	setp.lt.s32 	%p1, %r44, 1;
	@%p1 bra 	$L__BB0_21;
	ld.param.u32 	%r126, [_Z17_3Dstencil_globalPfS_iiii_param_5];
	ld.param.u32 	%r123, [_Z17_3Dstencil_globalPfS_iiii_param_2];
	mul.lo.s32 	%r3, %r123, %r2;
	add.s32 	%r4, %r3, %r1;
	mul.lo.s32 	%r5, %r43, %r123;
	setp.lt.s32 	%p2, %r126, 2;
	@%p2 bra 	$L__BB0_9;
	mov.b32 	%r131, 0;
$L__BB0_3:
	ld.param.u32 	%r127, [_Z17_3Dstencil_globalPfS_iiii_param_5];
	and.b32  	%r61, %r127, 2147483646;
	setp.eq.s32 	%p11, %r61, 2;
	mad.lo.s32 	%r62, %r131, %r5, %r4;
	mul.wide.s32 	%rd71, %r62, 4;
	add.s64 	%rd72, %rd2, %rd71;
	ld.global.f32 	%f70, [%rd72];
	add.s64 	%rd3, %rd1, %rd71;
	st.global.f32 	[%rd3], %f70;
	mov.b32 	%r140, 0;
	@%p11 bra 	$L__BB0_6;
	ld.param.u32 	%r128, [_Z17_3Dstencil_globalPfS_iiii_param_5];
	shr.u32 	%r64, %r128, 1;
	and.b32  	%r65, %r64, 1073741822;
	neg.s32 	%r139, %r65;
	mov.b32 	%r138, 1;
	mov.u32 	%r132, %r1;
	mov.u32 	%r133, %r2;
	mov.u32 	%r134, %r131;
	mov.u32 	%r135, %r1;
	mov.u32 	%r136, %r2;
	mov.u32 	%r137, %r131;
$L__BB0_5:
	ld.param.u32 	%r129, [_Z17_3Dstencil_globalPfS_iiii_param_5];
	ld.param.u32 	%r124, [_Z17_3Dstencil_globalPfS_iiii_param_2];
	shr.u32 	%r66, %r129, 1;
	and.b32  	%r140, %r66, 1073741822;
	add.s32 	%r67, %r138, -1;
	setp.lt.s32 	%p12, %r132, %r124;
	add.s32 	%r68, %r135, -1;
	selp.b32 	%r69, %r132, %r135, %p12;
	mul.lo.s32 	%r70, %r131, %r5;
	add.s32 	%r71, %r70, %r3;
	add.s32 	%r72, %r71, %r69;
	mul.wide.s32 	%rd73, %r72, 4;
	add.s64 	%rd74, %rd2, %rd73;
	ld.global.f32 	%f34, [%rd74];
	add.f32 	%f35, %f34, %f70;
	st.global.f32 	[%rd3], %f35;
	setp.lt.s32 	%p13, %r1, %r67;
	selp.b32 	%r73, %r132, %r135, %p13;
	add.s32 	%r74, %r71, %r73;
	mul.wide.s32 	%rd75, %r74, 4;
	add.s64 	%rd76, %rd2, %rd75;
	ld.global.f32 	%f36, [%rd76];
	add.f32 	%f37, %f36, %f35;
	st.global.f32 	[%rd3], %f37;
	setp.lt.s32 	%p14, %r133, %r43;
	add.s32 	%r75, %r136, -1;
	selp.b32 	%r76, %r133, %r136, %p14;
	add.s32 	%r77, %r70, %r1;
	mad.lo.s32 	%r78, %r76, %r124, %r77;
	mul.wide.s32 	%rd77, %r78, 4;
	add.s64 	%rd78, %rd2, %rd77;
	ld.global.f32 	%f38, [%rd78];
	add.f32 	%f39, %f38, %f37;
	st.global.f32 	[%rd3], %f39;
	setp.lt.u32 	%p15, %r2, %r67;
	selp.b32 	%r79, %r133, %r136, %p15;
	mad.lo.s32 	%r80, %r79, %r124, %r77;
	mul.wide.s32 	%rd79, %r80, 4;
	add.s64 	%rd80, %rd2, %rd79;
	ld.global.f32 	%f40, [%rd80];
	add.f32 	%f41, %f40, %f39;
	st.global.f32 	[%rd3], %f41;
	setp.lt.s32 	%p16, %r134, %r44;
	add.s32 	%r81, %r137, -1;
	selp.b32 	%r82, %r134, %r137, %p16;
	mad.lo.s32 	%r83, %r82, %r5, %r4;
	mul.wide.s32 	%rd81, %r83, 4;
	add.s64 	%rd82, %rd2, %rd81;
	ld.global.f32 	%f42, [%rd82];
	add.f32 	%f43, %f42, %f41;
	st.global.f32 	[%rd3], %f43;
	setp.lt.u32 	%p17, %r131, %r67;
	selp.b32 	%r84, %r134, %r137, %p17;
	mad.lo.s32 	%r85, %r84, %r5, %r4;
	mul.wide.s32 	%rd83, %r85, 4;
	add.s64 	%rd84, %rd2, %rd83;
	ld.global.f32 	%f44, [%rd84];
	add.f32 	%f45, %f44, %f43;
	st.global.f32 	[%rd3], %f45;
	add.s32 	%r86, %r132, 1;
	setp.lt.s32 	%p18, %r86, %r124;
	selp.b32 	%r87, %r86, %r68, %p18;
	add.s32 	%r88, %r71, %r87;
	mul.wide.s32 	%rd85, %r88, 4;
	add.s64 	%rd86, %rd2, %rd85;
	ld.global.f32 	%f46, [%rd86];
	add.f32 	%f47, %f46, %f45;
	st.global.f32 	[%rd3], %f47;
	setp.gt.s32 	%p19, %r1, %r67;
	selp.b32 	%r89, %r68, %r86, %p19;
	add.s32 	%r90, %r71, %r89;
	mul.wide.s32 	%rd87, %r90, 4;
	add.s64 	%rd88, %rd2, %rd87;
	ld.global.f32 	%f48, [%rd88];
	add.f32 	%f49, %f48, %f47;
	st.global.f32 	[%rd3], %f49;
	add.s32 	%r91, %r133, 1;
	setp.lt.s32 	%p20, %r91, %r43;
	selp.b32 	%r92, %r91, %r75, %p20;
	mad.lo.s32 	%r93, %r92, %r124, %r77;
	mul.wide.s32 	%rd89, %r93, 4;
	add.s64 	%rd90, %rd2, %rd89;
	ld.global.f32 	%f50, [%rd90];
	add.f32 	%f51, %f50, %f49;
	st.global.f32 	[%rd3], %f51;
	setp.gt.u32 	%p21, %r2, %r67;
	selp.b32 	%r94, %r75, %r91, %p21;
	mad.lo.s32 	%r95, %r94, %r124, %r77;
	mul.wide.s32 	%rd91, %r95, 4;
	add.s64 	%rd92, %rd2, %rd91;
	ld.global.f32 	%f52, [%rd92];
	add.f32 	%f53, %f52, %f51;
	st.global.f32 	[%rd3], %f53;
	add.s32 	%r96, %r134, 1;
	setp.lt.s32 	%p22, %r96, %r44;
	selp.b32 	%r97, %r96, %r81, %p22;
	mad.lo.s32 	%r98, %r97, %r5, %r4;
	mul.wide.s32 	%rd93, %r98, 4;
	add.s64 	%rd94, %rd2, %rd93;
	ld.global.f32 	%f54, [%rd94];
	add.f32 	%f55, %f54, %f53;
	st.global.f32 	[%rd3], %f55;
	setp.gt.u32 	%p23, %r131, %r67;
	selp.b32 	%r99, %r81, %r96, %p23;
	mad.lo.s32 	%r100, %r99, %r5, %r4;
	mul.wide.s32 	%rd95, %r100, 4;
	add.s64 	%rd96, %rd2, %rd95;
	ld.global.f32 	%f56, [%rd96];
	add.f32 	%f70, %f56, %f55;
	st.global.f32 	[%rd3], %f70;
	add.s32 	%r139, %r139, 2;
	add.s32 	%r138, %r138, 2;
	add.s32 	%r137, %r137, -2;
	add.s32 	%r136, %r136, -2;
	add.s32 	%r135, %r135, -2;
	add.s32 	%r134, %r134, 2;
	add.s32 	%r133, %r133, 2;
	add.s32 	%r132, %r132, 2;
	setp.ne.s32 	%p24, %r139, 0;
	@%p24 bra 	$L__BB0_5;
$L__BB0_6:
	ld.param.u32 	%r130, [_Z17_3Dstencil_globalPfS_iiii_param_5];
	and.b32  	%r101, %r130, 2;
	setp.eq.s32 	%p25, %r101, 0;
	@%p25 bra 	$L__BB0_8;
	ld.param.u32 	%r125, [_Z17_3Dstencil_globalPfS_iiii_param_2];
	add.s32 	%r102, %r140, %r1;
	setp.lt.s32 	%p26, %r102, %r125;
	sub.s32 	%r103, %r1, %r140;
	selp.b32 	%r104, %r102, %r103, %p26;
	mul.lo.s32 	%r105, %r131, %r5;
	add.s32 	%r106, %r105, %r3;
	add.s32 	%r107, %r106, %r104;
	mul.wide.s32 	%rd97, %r107, 4;
	add.s64 	%rd98, %rd2, %rd97;
	ld.global.f32 	%f57, [%rd98];
	add.f32 	%f58, %f57, %f70;
	st.global.f32 	[%rd3], %f58;
	setp.lt.s32 	%p27, %r1, %r140;
	selp.b32 	%r108, %r102, %r103, %p27;
	add.s32 	%r109, %r106, %r108;
	mul.wide.s32 	%rd99, %r109, 4;
	add.s64 	%rd100, %rd2, %rd99;
	ld.global.f32 	%f59, [%rd100];
	add.f32 	%f60, %f59, %f58;
	st.global.f32 	[%rd3], %f60;
	add.s32 	%r110, %r140, %r2;
	setp.lt.s32 	%p28, %r110, %r43;
	sub.s32 	%r111, %r2, %r140;
	selp.b32 	%r112, %r110, %r111, %p28;
	add.s32 	%r113, %r105, %r1;
	mad.lo.s32 	%r114, %r112, %r125, %r113;
	mul.wide.s32 	%rd101, %r114, 4;
	add.s64 	%rd102, %rd2, %rd101;
	ld.global.f32 	%f61, [%rd102];
	add.f32 	%f62, %f61, %f60;
	st.global.f32 	[%rd3], %f62;
	setp.lt.u32 	%p29, %r2, %r140;
	selp.b32 	%r115, %r110, %r111, %p29;
	mad.lo.s32 	%r116, %r115, %r125, %r113;
	mul.wide.s32 	%rd103, %r116, 4;
	add.s64 	%rd104, %rd2, %rd103;
	ld.global.f32 	%f63, [%rd104];
	add.f32 	%f64, %f63, %f62;
	st.global.f32 	[%rd3], %f64;
	add.s32 	%r117, %r140, %r131;
	setp.lt.s32 	%p30, %r117, %r44;
	sub.s32 	%r118, %r131, %r140;
	selp.b32 	%r119, %r117, %r118, %p30;
	mad.lo.s32 	%r120, %r119, %r5, %r4;
	mul.wide.s32 	%rd105, %r120, 4;
	add.s64 	%rd106, %rd2, %rd105;
	ld.global.f32 	%f65, [%rd106];
	add.f32 	%f66, %f65, %f64;
	st.global.f32 	[%rd3], %f66;
	setp.lt.u32 	%p31, %r131, %r140;
	selp.b32 	%r121, %r117, %r118, %p31;
	mad.lo.s32 	%r122, %r121, %r5, %r4;
	mul.wide.s32 	%rd107, %r122, 4;
	add.s64 	%rd108, %rd2, %rd107;
	ld.global.f32 	%f67, [%rd108];
	add.f32 	%f68, %f67, %f66;
	st.global.f32 	[%rd3], %f68;
$L__BB0_8:
	add.s32 	%r131, %r131, 1;
	setp.eq.s32 	%p32, %r131, %r44;
	@%p32 bra 	$L__BB0_21;
	bra.uni 	$L__BB0_3;
$L__BB0_9:
	and.b32  	%r27, %r44, 15;
	setp.lt.u32 	%p3, %r44, 16;
	mov.b32 	%r143, 0;
	@%p3 bra 	$L__BB0_12;
	and.b32  	%r143, %r44, 2147483632;
	mov.b32 	%r141, 0;
	mul.wide.s32 	%rd9, %r5, 4;
$L__BB0_11:
	.pragma "nounroll";
	mad.lo.s32 	%r54, %r141, %r5, %r4;
	mul.wide.s32 	%rd6, %r54, 4;
	add.s64 	%rd7, %rd2, %rd6;
	ld.global.f32 	%f5, [%rd7];
	add.s64 	%rd8, %rd1, %rd6;
	st.global.f32 	[%rd8], %f5;
	add.s64 	%rd10, %rd7, %rd9;
	ld.global.f32 	%f6, [%rd10];
	add.s64 	%rd11, %rd8, %rd9;
	st.global.f32 	[%rd11], %f6;
	add.s64 	%rd12, %rd10, %rd9;
	ld.global.f32 	%f7, [%rd12];
	add.s64 	%rd13, %rd11, %rd9;
	st.global.f32 	[%rd13], %f7;
	add.s64 	%rd14, %rd12, %rd9;
	ld.global.f32 	%f8, [%rd14];
	add.s64 	%rd15, %rd13, %rd9;
	st.global.f32 	[%rd15], %f8;
	add.s64 	%rd16, %rd14, %rd9;
	ld.global.f32 	%f9, [%rd16];
	add.s64 	%rd17, %rd15, %rd9;
	st.global.f32 	[%rd17], %f9;
	add.s64 	%rd18, %rd16, %rd9;
	ld.global.f32 	%f10, [%rd18];
	add.s64 	%rd19, %rd17, %rd9;
	st.global.f32 	[%rd19], %f10;
	add.s64 	%rd20, %rd18, %rd9;
	ld.global.f32 	%f11, [%rd20];
	add.s64 	%rd21, %rd19, %rd9;
	st.global.f32 	[%rd21], %f11;
	add.s64 	%rd22, %rd20, %rd9;
	ld.global.f32 	%f12, [%rd22];
	add.s64 	%rd23, %rd21, %rd9;
	st.global.f32 	[%rd23], %f12;
	add.s64 	%rd24, %rd22, %rd9;
	ld.global.f32 	%f13, [%rd24];
	add.s64 	%rd25, %rd23, %rd9;
	st.global.f32 	[%rd25], %f13;
	add.s64 	%rd26, %rd24, %rd9;
	ld.global.f32 	%f14, [%rd26];
	add.s64 	%rd27, %rd25, %rd9;
	st.global.f32 	[%rd27], %f14;
	add.s64 	%rd28, %rd26, %rd9;
	ld.global.f32 	%f15, [%rd28];
	add.s64 	%rd29, %rd27, %rd9;
	st.global.f32 	[%rd29], %f15;
	add.s64 	%rd30, %rd28, %rd9;
	ld.global.f32 	%f16, [%rd30];
	add.s64 	%rd31, %rd29, %rd9;
	st.global.f32 	[%rd31], %f16;
	add.s64 	%rd32, %rd30, %rd9;
	ld.global.f32 	%f17, [%rd32];
	add.s64 	%rd33, %rd31, %rd9;
	st.global.f32 	[%rd33], %f17;
	add.s64 	%rd34, %rd32, %rd9;
	ld.global.f32 	%f18, [%rd34];
	add.s64 	%rd35, %rd33, %rd9;
	st.global.f32 	[%rd35], %f18;
	add.s64 	%rd36, %rd34, %rd9;
	ld.global.f32 	%f19, [%rd36];
	add.s64 	%rd37, %rd35, %rd9;
	st.global.f32 	[%rd37], %f19;
	add.s64 	%rd38, %rd36, %rd9;
	ld.global.f32 	%f20, [%rd38];
	add.s64 	%rd39, %rd37, %rd9;
	st.global.f32 	[%rd39], %f20;
	add.s32 	%r141, %r141, 16;
	setp.ne.s32 	%p4, %r141, %r143;
	@%p4 bra 	$L__BB0_11;
$L__BB0_12:
	setp.eq.s32 	%p5, %r27, 0;
	@%p5 bra 	$L__BB0_21;
	and.b32  	%r32, %r44, 7;
	setp.lt.u32 	%p6, %r27, 8;
	@%p6 bra 	$L__BB0_15;
	mad.lo.s32 	%r55, %r143, %r5, %r4;
	mul.wide.s32 	%rd40, %r55, 4;
	add.s64 	%rd41, %rd2, %rd40;
	ld.global.f32 	%f21, [%rd41];
	add.s64 	%rd42, %rd1, %rd40;
	st.global.f32 	[%rd42], %f21;
	mul.wide.s32 	%rd43, %r5, 4;
	add.s64 	%rd44, %rd41, %rd43;
	ld.global.f32 	%f22, [%rd44];
	add.s64 	%rd45, %rd42, %rd43;
	st.global.f32 	[%rd45], %f22;
	add.s64 	%rd46, %rd44, %rd43;
	ld.global.f32 	%f23, [%rd46];
	add.s64 	%rd47, %rd45, %rd43;
	st.global.f32 	[%rd47], %f23;
	add.s64 	%rd48, %rd46, %rd43;
	ld.global.f32 	%f24, [%rd48];
	add.s64 	%rd49, %rd47, %rd43;
	st.global.f32 	[%rd49], %f24;
	add.s64 	%rd50, %rd48, %rd43;
	ld.global.f32 	%f25, [%rd50];
	add.s64 	%rd51, %rd49, %rd43;
	st.global.f32 	[%rd51], %f25;
	add.s64 	%rd52, %rd50, %rd43;
	ld.global.f32 	%f26, [%rd52];
	add.s64 	%rd53, %rd51, %rd43;
	st.global.f32 	[%rd53], %f26;
	add.s64 	%rd54, %rd52, %rd43;
	ld.global.f32 	%f27, [%rd54];
	add.s64 	%rd55, %rd53, %rd43;
	st.global.f32 	[%rd55], %f27;
	add.s64 	%rd56, %rd54, %rd43;
	ld.global.f32 	%f28, [%rd56];
	add.s64 	%rd57, %rd55, %rd43;
	st.global.f32 	[%rd57], %f28;
	add.s32 	%r143, %r143, 8;
$L__BB0_15:
	setp.eq.s32 	%p7, %r32, 0;
	@%p7 bra 	$L__BB0_21;
	and.b32  	%r35, %r44, 3;
	setp.lt.u32 	%p8, %r32, 4;
	@%p8 bra 	$L__BB0_18;
	mad.lo.s32 	%r56, %r143, %r5, %r4;
	mul.wide.s32 	%rd58, %r56, 4;
	add.s64 	%rd59, %rd2, %rd58;
	ld.global.f32 	%f29, [%rd59];
	add.s64 	%rd60, %rd1, %rd58;
	st.global.f32 	[%rd60], %f29;
	mul.wide.s32 	%rd61, %r5, 4;
	add.s64 	%rd62, %rd59, %rd61;
	ld.global.f32 	%f30, [%rd62];
	add.s64 	%rd63, %rd60, %rd61;
	st.global.f32 	[%rd63], %f30;
	add.s64 	%rd64, %rd62, %rd61;
	ld.global.f32 	%f31, [%rd64];
	add.s64 	%rd65, %rd63, %rd61;
	st.global.f32 	[%rd65], %f31;
	add.s64 	%rd66, %rd64, %rd61;
	ld.global.f32 	%f32, [%rd66];
	add.s64 	%rd67, %rd65, %rd61;
	st.global.f32 	[%rd67], %f32;
	add.s32 	%r143, %r143, 4;
$L__BB0_18:
	setp.eq.s32 	%p9, %r35, 0;
	@%p9 bra 	$L__BB0_21;
	mov.b32 	%r146, 0;
$L__BB0_20:
	.pragma "nounroll";
	mad.lo.s32 	%r58, %r143, %r5, %r4;
	mul.wide.s32 	%rd68, %r58, 4;
	add.s64 	%rd69, %rd2, %rd68;
	ld.global.f32 	%f33, [%rd69];
	add.s64 	%rd70, %rd1, %rd68;
	st.global.f32 	[%rd70], %f33;
	add.s32 	%r143, %r143, 1;
	add.s32 	%r146, %r146, 1;
	setp.ne.s32 	%p10, %r146, %r35;
	@%p10 bra 	$L__BB0_20;
$L__BB0_21:
	ret;

}


// ===== COMPILED SASS (sm_100) =====

	.target	sm_100

	.elftype	@"ET_EXEC"


//--------------------- .note.nv.tkinfo           --------------------------
	.section	.note.nv.tkinfo,"",@"SHT_NOTE"
	.sectionflags	@"SHF_NOTE_NV_TKINFO"
	.tkinfo
        /*0018*/ 	.word	0x00000002
        /*0030*/ 	.string	""
        /*0030*/ 	.string	"ptxas"
        /*0030*/ 	.string	"Cuda compilation tools, release 13.0, V13.0.88"
        /*0030*/ 	.string	"Build cuda_13.0.r13.0/compiler.36424714_0"
        /*0030*/ 	.string	"-arch sm_100 -m 64 "



//--------------------- .note.nv.cuinfo           --------------------------
	.section	.note.nv.cuinfo,"",@"SHT_NOTE"
	.sectionflags	@"SHF_NOTE_NV_CUINFO"
        /*0018*/ 	.short	0x0002
        /*001a*/ 	.short	0x0064
        /*001c*/ 	.short	0x0082
	.zero		2


//--------------------- .nv.info                  --------------------------
	.section	.nv.info,"",@"SHT_CUDA_INFO"
	.align	4


	//----- nvinfo : EIATTR_REGCOUNT
	.align		4
        /*0000*/ 	.byte	0x04, 0x2f
        /*0002*/ 	.short	(.L_1 - .L_0)
	.align		4
.L_0:
        /*0004*/ 	.word	index@(_Z17_3Dstencil_globalPfS_iiii)
        /*0008*/ 	.word	0x0000001e


	//----- nvinfo : EIATTR_FRAME_SIZE
	.align		4
.L_1:
        /*000c*/ 	.byte	0x04, 0x11
        /*000e*/ 	.short	(.L_3 - .L_2)
	.align		4
.L_2:
        /*0010*/ 	.word	index@(_Z17_3Dstencil_globalPfS_iiii)
        /*0014*/ 	.word	0x00000000


	//----- nvinfo : EIATTR_MIN_STACK_SIZE
	.align		4
.L_3:
        /*0018*/ 	.byte	0x04, 0x12
        /*001a*/ 	.short	(.L_5 - .L_4)
	.align		4
.L_4:
        /*001c*/ 	.word	index@(_Z17_3Dstencil_globalPfS_iiii)
        /*0020*/ 	.word	0x00000000
.L_5:


//--------------------- .nv.compat                --------------------------
	.section	.nv.compat,"",@"SHT_CUDA_COMPAT_INFO"
	.align	4
        /*0000*/ 	.byte	0x02, 0x09, 0x00, 0x00, 0x02, 0x02, 0x01, 0x00, 0x02, 0x05, 0x05, 0x00, 0x03, 0x07, 0x01, 0x01
        /*0010*/ 	.byte	0x02, 0x03, 0x00, 0x00, 0x02, 0x06, 0x01, 0x00, 0x04, 0x0b, 0x08, 0x00, 0x09, 0x00, 0x00, 0x00
        /*0020*/ 	.byte	0x00, 0x00, 0x00, 0x00


//--------------------- .nv.info._Z17_3Dstencil_globalPfS_iiii --------------------------
	.section	.nv.info._Z17_3Dstencil_globalPfS_iiii,"",@"SHT_CUDA_INFO"
	.sectionflags	@""
	.align	4


	//----- nvinfo : EIATTR_CUDA_API_VERSION
	.align		4
        /*0000*/ 	.byte	0x04, 0x37
        /*0002*/ 	.short	(.L_7 - .L_6)
.L_6:
        /*0004*/ 	.word	0x00000082


	//----- nvinfo : EIATTR_KPARAM_INFO
	.align		4
.L_7:
        /*0008*/ 	.byte	0x04, 0x17
        /*000a*/ 	.short	(.L_9 - .L_8)
.L_8:
        /*000c*/ 	.word	0x00000000
        /*0010*/ 	.short	0x0005
        /*0012*/ 	.short	0x001c
        /*0014*/ 	.byte	0x00, 0xf0, 0x11, 0x00


	//----- nvinfo : EIATTR_KPARAM_INFO
	.align		4
.L_9:
        /*0018*/ 	.byte	0x04, 0x17
        /*001a*/ 	.short	(.L_11 - .L_10)
.L_10:
        /*001c*/ 	.word	0x00000000
        /*0020*/ 	.short	0x0004
        /*0022*/ 	.short	0x0018
        /*0024*/ 	.byte	0x00, 0xf0, 0x11, 0x00


	//----- nvinfo : EIATTR_KPARAM_INFO
	.align		4
.L_11:
        /*0028*/ 	.byte	0x04, 0x17
        /*002a*/ 	.short	(.L_13 - .L_12)
.L_12:
        /*002c*/ 	.word	0x00000000
        /*0030*/ 	.short	0x0003
        /*0032*/ 	.short	0x0014
        /*0034*/ 	.byte	0x00, 0xf0, 0x11, 0x00


	//----- nvinfo : EIATTR_KPARAM_INFO
	.align		4
.L_13:
        /*0038*/ 	.byte	0x04, 0x17
        /*003a*/ 	.short	(.L_15 - .L_14)
.L_14:
        /*003c*/ 	.word	0x00000000
        /*0040*/ 	.short	0x0002
        /*0042*/ 	.short	0x0010
        /*0044*/ 	.byte	0x00, 0xf0, 0x11, 0x00


	//----- nvinfo : EIATTR_KPARAM_INFO
	.align		4
.L_15:
        /*0048*/ 	.byte	0x04, 0x17
        /*004a*/ 	.short	(.L_17 - .L_16)
.L_16:
        /*004c*/ 	.word	0x00000000
        /*0050*/ 	.short	0x0001
        /*0052*/ 	.short	0x0008
        /*0054*/ 	.byte	0x00, 0xf5, 0x21, 0x00


	//----- nvinfo : EIATTR_KPARAM_INFO
	.align		4
.L_17:
        /*0058*/ 	.byte	0x04, 0x17
        /*005a*/ 	.short	(.L_19 - .L_18)
.L_18:
        /*005c*/ 	.word	0x00000000
        /*0060*/ 	.short	0x0000
        /*0062*/ 	.short	0x0000
        /*0064*/ 	.byte	0x00, 0xf5, 0x21, 0x00


	//----- nvinfo : EIATTR_SPARSE_MMA_MASK
	.align		4
.L_19:
        /*0068*/ 	.byte	0x03, 0x50
        /*006a*/ 	.short	0x0000


	//----- nvinfo : EIATTR_MAXREG_COUNT
	.align		4
        /*006c*/ 	.byte	0x03, 0x1b
        /*006e*/ 	.short	0x00ff


	//----- nvinfo : EIATTR_MERCURY_ISA_VERSION
	.align		4
        /*0070*/ 	.byte	0x03, 0x5f
        /*0072*/ 	.short	0x0101


	//----- nvinfo : EIATTR_VRC_CTA_INIT_COUNT
	.align		4
        /*0074*/ 	.byte	0x02, 0x4a
	.zero		1
	.zero		1


	//----- nvinfo : EIATTR_EXIT_INSTR_OFFSETS
	.align		4
        /*0078*/ 	.byte	0x04, 0x1c
        /*007a*/ 	.short	(.L_21 - .L_20)


	//   ....[0]....
.L_20:
        /*007c*/ 	.word	0x00000090


	//   ....[1]....
        /*0080*/ 	.word	0x00000cf0


	//   ....[2]....
        /*0084*/ 	.word	0x000011f0


	//   ....[3]....
        /*0088*/ 	.word	0x00001480


	//   ....[4]....
        /*008c*/ 	.word	0x00001610


	//   ....[5]....
        /*0090*/ 	.word	0x000016e0


	//----- nvinfo : EIATTR_CBANK_PARAM_SIZE
	.align		4
.L_21:
        /*0094*/ 	.byte	0x03, 0x19
        /*0096*/ 	.short	0x0020


	//----- nvinfo : EIATTR_PARAM_CBANK
	.align		4
        /*0098*/ 	.byte	0x04, 0x0a
        /*009a*/ 	.short	(.L_23 - .L_22)
	.align		4
.L_22:
        /*009c*/ 	.word	index@(.nv.constant0._Z17_3Dstencil_globalPfS_iiii)
        /*00a0*/ 	.short	0x0380
        /*00a2*/ 	.short	0x0020


	//----- nvinfo : EIATTR_SW_WAR
	.align		4
.L_23:
        /*00a4*/ 	.byte	0x04, 0x36
        /*00a6*/ 	.short	(.L_25 - .L_24)
.L_24:
        /*00a8*/ 	.word	0x00000008
.L_25:


//--------------------- .nv.callgraph             --------------------------
	.section	.nv.callgraph,"",@"SHT_CUDA_CALLGRAPH"
	.align	4
	.sectionentsize	8
	.align		4
        /*0000*/ 	.word	0x00000000
	.align		4
        /*0004*/ 	.word	0xffffffff
	.align		4
        /*0008*/ 	.word	0x00000000
	.align		4
        /*000c*/ 	.word	0xfffffffe
	.align		4
        /*0010*/ 	.word	0x00000000
	.align		4
        /*0014*/ 	.word	0xfffffffd
	.align		4
        /*0018*/ 	.word	0x00000000
	.align		4
        /*001c*/ 	.word	0xfffffffc


//--------------------- .text._Z17_3Dstencil_globalPfS_iiii --------------------------
	.section	.text._Z17_3Dstencil_globalPfS_iiii,"ax",@progbits
	.align	128
        .global         _Z17_3Dstencil_globalPfS_iiii
        .type           _Z17_3Dstencil_globalPfS_iiii,@function
        .size           _Z17_3Dstencil_globalPfS_iiii,(.L_x_11 - _Z17_3Dstencil_globalPfS_iiii)
        .other          _Z17_3Dstencil_globalPfS_iiii,@"STO_CUDA_ENTRY STV_DEFAULT"
_Z17_3Dstencil_globalPfS_iiii:
.text._Z17_3Dstencil_globalPfS_iiii:
[----:B------:R-:W-:Y:S08]  /*0000*/  LDC R1, c[0x0][0x37c] ;  /* 0x0000df00ff017b82 */ /* 0x000ff00000000800 */
[----:B------:R-:W0:Y:S01]  /*0010*/  LDC R2, c[0x0][0x398] ;  /* 0x0000e600ff027b82 */ /* 0x000e220000000800 */
[----:B------:R-:W1:Y:S01]  /*0020*/  S2R R9, SR_TID.X ;  /* 0x0000000000097919 */ /* 0x000e620000002100 */
[----:B------:R-:W2:Y:S06]  /*0030*/  S2R R11, SR_TID.Y ;  /* 0x00000000000b7919 */ /* 0x000eac0000002200 */
[----:B------:R-:W3:Y:S08]  /*0040*/  LDC R0, c[0x0][0x360] ;  /* 0x0000d800ff007b82 */ /* 0x000ef00000000800 */
[----:B------:R-:W4:Y:S01]  /*0050*/  LDC R4, c[0x0][0x364] ;  /* 0x0000d900ff047b82 */ /* 0x000f220000000800 */
[----:B0-----:R-:W-:-:S07]  /*0060*/  ISETP.GE.AND P0, PT, R2, 0x1, PT ;  /* 0x000000010200780c */ /* 0x001fce0003f06270 */
[----:B------:R-:W0:Y:S08]  /*0070*/  S2UR UR4, SR_CTAID.X ;  /* 0x00000000000479c3 */ /* 0x000e300000002500 */
[----:B------:R-:W0:Y:S02]  /*0080*/  S2UR UR5, SR_CTAID.Y ;  /* 0x00000000000579c3 */ /* 0x000e240000002600 */
[----:B01234-:R-:W-:Y:S05]  /*0090*/  @!P0 EXIT ;  /* 0x000000000000894d */ /* 0x01ffea0003800000 */
[----:B------:R-:W0:Y:S01]  /*00a0*/  LDCU UR6, c[0x0][0x39c] ;  /* 0x00007380ff0677ac */ /* 0x000e220008000800 */
[----:B------:R-:W1:Y:S01]  /*00b0*/  LDC.64 R6, c[0x0][0x390] ;  /* 0x0000e400ff067b82 */ /* 0x000e620000000a00 */
[----:B------:R-:W-:Y:S02]  /*00c0*/  IMAD R9, R0, UR4, R9 ;  /* 0x0000000400097c24 */ /* 0x000fe4000f8e0209 */
[----:B------:R-:W-:Y:S01]  /*00d0*/  IMAD R11, R4, UR5, R11 ;  /* 0x00000005040b7c24 */ /* 0x000fe2000f8e020b */
[----:B------:R-:W2:Y:S01]  /*00e0*/  LDCU.64 UR14, c[0x0][0x358] ;  /* 0x00006b00ff0e77ac */ /* 0x000ea20008000a00 */
[----:B0-----:R-:W-:Y:S01]  /*00f0*/  UISETP.GE.AND UP0, UPT, UR6, 0x2, UPT ;  /* 0x000000020600788c */ /* 0x001fe2000bf06270 */
[----:B-1----:R-:W-:Y:S02]  /*0100*/  IMAD R0, R6, R7, RZ ;  /* 0x0000000706007224 */ /* 0x002fe400078e02ff */
[----:B------:R-:W-:-:S06]  /*0110*/  IMAD R7, R11, R6, R9 ;  /* 0x000000060b077224 */ /* 0x000fcc00078e0209 */
[----:B--2---:R-:W-:Y:S05]  /*0120*/  BRA.U !UP0, `(.L_x_0) ;  /* 0x0000000908fc7547 */ /* 0x004fea000b800000 */
[----:B------:R-:W-:Y:S01]  /*0130*/  IMAD R13, R11, R6, RZ ;  /* 0x000000060b0d7224 */ /* 0x000fe200078e02ff */
[----:B------:R-:W-:-:S06]  /*0140*/  UMOV UR4, URZ ;  /* 0x000000ff00047c82 */ /* 0x000fcc0008000000 */
.L_x_4:
[----:B0-----:R-:W0:Y:S01]  /*0150*/  LDC.64 R2, c[0x0][0x380] ;  /* 0x0000e000ff027b82 */ /* 0x001e220000000a00 */
[----:B--2---:R-:W-:Y:S01]  /*0160*/  IMAD R17, R0, UR4, R7 ;  /* 0x0000000400117c24 */ /* 0x004fe2000f8e0207 */
[----:B------:R-:W1:Y:S06]  /*0170*/  LDCU UR13, c[0x0][0x39c] ;  /* 0x00007380ff0d77ac */ /* 0x000e6c0008000800 */
[----:B---3--:R-:W2:Y:S01]  /*0180*/  LDC.64 R4, c[0x0][0x388] ;  /* 0x0000e200ff047b82 */ /* 0x008ea20000000a00 */
[----:B0-----:R-:W-:-:S05]  /*0190*/  IMAD.WIDE R14, R17, 0x4, R2 ;  /* 0x00000004110e7825 */ /* 0x001fca00078e0202 */
[----:B------:R-:W3:Y:S01]  /*01a0*/  LDG.E R23, desc[UR14][R14.64] ;  /* 0x0000000e0e177981 */ /* 0x000ee2000c1e1900 */
[----:B-1----:R-:W-:Y:S01]  /*01b0*/  ULOP3.LUT UR5, UR13, 0x7ffffffe, URZ, 0xc0, !UPT ;  /* 0x7ffffffe0d057892 */ /* 0x002fe2000f8ec0ff */
[----:B--2---:R-:W-:-:S03]  /*01c0*/  IMAD.WIDE R4, R17, 0x4, R4 ;  /* 0x0000000411047825 */ /* 0x004fc600078e0204 */
[----:B------:R-:W-:-:S03]  /*01d0*/  UISETP.NE.AND UP0, UPT, UR5, 0x2, UPT ;  /* 0x000000020500788c */ /* 0x000fc6000bf05270 */
[----:B------:R-:W-:Y:S01]  /*01e0*/  UMOV UR5, URZ ;  /* 0x000000ff00057c82 */ /* 0x000fe20008000000 */
[----:B---3--:R0:W-:Y:S05]  /*01f0*/  STG.E desc[UR14][R4.64], R23 ;  /* 0x0000001704007986 */ /* 0x0081ea000c10190e */
[----:B------:R-:W-:Y:S05]  /*0200*/  BRA.U !UP0, `(.L_x_1) ;  /* 0x0000000508d47547 */ /* 0x000fea000b800000 */
[----:B------:R-:W-:Y:S01]  /*0210*/  USHF.R.U32.HI UR5, URZ, 0x1, UR13 ;  /* 0x00000001ff057899 */ /* 0x000fe2000801160d */
[----:B------:R-:W-:Y:S01]  /*0220*/  MOV R10, R9 ;  /* 0x00000009000a7202 */ /* 0x000fe20000000f00 */
[C---:B------:R-:W-:Y:S01]  /*0230*/  IMAD R12, R0.reuse, UR4, R13 ;  /* 0x00000004000c7c24 */ /* 0x040fe2000f8e020d */
[----:B------:R-:W-:Y:S01]  /*0240*/  MOV R15, R11 ;  /* 0x0000000b000f7202 */ /* 0x000fe20000000f00 */
[----:B------:R-:W-:Y:S01]  /*0250*/  ULOP3.LUT UR5, UR5, 0x3ffffffe, URZ, 0xc0, !UPT ;  /* 0x3ffffffe05057892 */ /* 0x000fe2000f8ec0ff */
[----:B------:R-:W-:Y:S01]  /*0260*/  MOV R17, R9 ;  /* 0x0000000900117202 */ /* 0x000fe20000000f00 */
[----:B------:R-:W-:Y:S01]  /*0270*/  IMAD R8, R0, UR4, R9 ;  /* 0x0000000400087c24 */ /* 0x000fe2000f8e0209 */
[----:B------:R-:W-:Y:S01]  /*0280*/  MOV R6, R11 ;  /* 0x0000000b00067202 */ /* 0x000fe20000000f00 */
[----:B------:R-:W1:Y:S01]  /*0290*/  LDCU UR18, c[0x0][0x398] ;  /* 0x00007300ff1277ac */ /* 0x000e620008000800 */
[----:B------:R-:W2:Y:S01]  /*02a0*/  LDCU.64 UR16, c[0x0][0x390] ;  /* 0x00007200ff1077ac */ /* 0x000ea20008000a00 */
[----:B------:R-:W-:Y:S01]  /*02b0*/  UMOV UR10, 0x1 ;  /* 0x00000001000a7882 */ /* 0x000fe20000000000 */
[----:B------:R-:W-:Y:S01]  /*02c0*/  UIADD3 UR5, UPT, UPT, -UR5, URZ, URZ ;  /* 0x000000ff05057290 */ /* 0x000fe2000fffe1ff */
[----:B------:R-:W-:Y:S01]  /*02d0*/  UMOV UR6, UR4 ;  /* 0x0000000400067c82 */ /* 0x000fe20008000000 */
[----:B------:R-:W-:-:S10]  /*02e0*/  UMOV UR7, UR4 ;  /* 0x0000000400077c82 */ /* 0x000fd40008000000 */
.L_x_2:
[----:B--2---:R-:W-:-:S04]  /*02f0*/  ISETP.GE.AND P0, PT, R10, UR16, PT ;  /* 0x000000100a007c0c */ /* 0x004fc8000bf06270 */
[----:B------:R-:W-:-:S04]  /*0300*/  SEL R19, R10, R17, !P0 ;  /* 0x000000110a137207 */ /* 0x000fc80004000000 */
[----:B------:R-:W-:-:S05]  /*0310*/  IADD3 R19, PT, PT, R19, R12, RZ ;  /* 0x0000000c13137210 */ /* 0x000fca0007ffe0ff */
[----:B------:R-:W-:-:S06]  /*0320*/  IMAD.WIDE R18, R19, 0x4, R2 ;  /* 0x0000000413127825 */ /* 0x000fcc00078e0202 */
[----:B------:R-:W0:Y:S01]  /*0330*/  LDG.E R18, desc[UR14][R18.64] ;  /* 0x0000000e12127981 */ /* 0x000e22000c1e1900 */
[----:B------:R-:W-:-:S06]  /*0340*/  UIADD3 UR11, UPT, UPT, UR10, -0x1, URZ ;  /* 0xffffffff0a0b7890 */ /* 0x000fcc000fffe0ff */
[----:B------:R-:W-:-:S04]  /*0350*/  ISETP.GE.AND P0, PT, R9, UR11, PT ;  /* 0x0000000b09007c0c */ /* 0x000fc8000bf06270 */
[----:B------:R-:W-:-:S04]  /*0360*/  SEL R21, R10, R17, !P0 ;  /* 0x000000110a157207 */ /* 0x000fc80004000000 */
[----:B------:R-:W-:-:S05]  /*0370*/  IADD3 R21, PT, PT, R12, R21, RZ ;  /* 0x000000150c157210 */ /* 0x000fca0007ffe0ff */
[----:B------:R-:W-:-:S04]  /*0380*/  IMAD.WIDE R20, R21, 0x4, R2 ;  /* 0x0000000415147825 */ /* 0x000fc800078e0202 */
[----:B0--3--:R-:W-:-:S05]  /*0390*/  FADD R23, R18, R23 ;  /* 0x0000001712177221 */ /* 0x009fca0000000000 */
[----:B------:R0:W-:Y:S04]  /*03a0*/  STG.E desc[UR14][R4.64], R23 ;  /* 0x0000001704007986 */ /* 0x0001e8000c10190e */
[----:B------:R-:W2:Y:S01]  /*03b0*/  LDG.E R20, desc[UR14][R20.64] ;  /* 0x0000000e14147981 */ /* 0x000ea2000c1e1900 */
[----:B------:R-:W-:-:S04]  /*03c0*/  ISETP.GE.AND P0, PT, R15, UR17, PT ;  /* 0x000000110f007c0c */ /* 0x000fc8000bf06270 */
[----:B------:R-:W-:-:S05]  /*03d0*/  SEL R25, R15, R6, !P0 ;  /* 0x000000060f197207 */ /* 0x000fca0004000000 */
[----:B------:R-:W-:-:S04]  /*03e0*/  IMAD R19, R25, UR16, R8 ;  /* 0x0000001019137c24 */ /* 0x000fc8000f8e0208 */
[----:B------:R-:W-:-:S04]  /*03f0*/  IMAD.WIDE R18, R19, 0x4, R2 ;  /* 0x0000000413127825 */ /* 0x000fc800078e0202 */
[----:B--2---:R-:W-:-:S05]  /*0400*/  FADD R25, R23, R20 ;  /* 0x0000001417197221 */ /* 0x004fca0000000000 */
[----:B------:R2:W-:Y:S04]  /*0410*/  STG.E desc[UR14][R4.64], R25 ;  /* 0x0000001904007986 */ /* 0x0005e8000c10190e */
[----:B------:R-:W0:Y:S01]  /*0420*/  LDG.E R18, desc[UR14][R18.64] ;  /* 0x0000000e12127981 */ /* 0x000e22000c1e1900 */
[----:B------:R-:W-:-:S04]  /*0430*/  ISETP.GE.U32.AND P0, PT, R11, UR11, PT ;  /* 0x0000000b0b007c0c */ /* 0x000fc8000bf06070 */
[----:B------:R-:W-:-:S05]  /*0440*/  SEL R27, R15, R6, !P0 ;  /* 0x000000060f1b7207 */ /* 0x000fca0004000000 */
[----:B------:R-:W-:-:S04]  /*0450*/  IMAD R27, R27, UR16, R8 ;  /* 0x000000101b1b7c24 */ /* 0x000fc8000f8e0208 */
[----:B------:R-:W-:-:S04]  /*0460*/  IMAD.WIDE R20, R27, 0x4, R2 ;  /* 0x000000041b147825 */ /* 0x000fc800078e0202 */
[----:B0-----:R-:W-:-:S05]  /*0470*/  FADD R23, R25, R18 ;  /* 0x0000001219177221 */ /* 0x001fca0000000000 */
[----:B------:R0:W-:Y:S04]  /*0480*/  STG.E desc[UR14][R4.64], R23 ;  /* 0x0000001704007986 */ /* 0x0001e8000c10190e */
[----:B------:R-:W2:Y:S01]  /*0490*/  LDG.E R20, desc[UR14][R20.64] ;  /* 0x0000000e14147981 */ /* 0x000ea2000c1e1900 */
[----:B-1----:R-:W-:-:S04]  /*04a0*/  UISETP.GE.AND UP0, UPT, UR6, UR18, UPT ;  /* 0x000000120600728c */ /* 0x002fc8000bf06270 */
[----:B------:R-:W-:-:S06]  /*04b0*/  USEL UR8, UR6, UR7, !UP0 ;  /* 0x0000000706087287 */ /* 0x000fcc000c000000 */
[----:B------:R-:W-:-:S04]  /*04c0*/  IMAD R27, R0, UR8, R7 ;  /* 0x00000008001b7c24 */ /* 0x000fc8000f8e0207 */
[----:B------:R-:W-:-:S04]  /*04d0*/  IMAD.WIDE R18, R27, 0x4, R2 ;  /* 0x000000041b127825 */ /* 0x000fc800078e0202 */
[----:B--2---:R-:W-:-:S05]  /*04e0*/  FADD R25, R23, R20 ;  /* 0x0000001417197221 */ /* 0x004fca0000000000 */
[----:B------:R1:W-:Y:S04]  /*04f0*/  STG.E desc[UR14][R4.64], R25 ;  /* 0x0000001904007986 */ /* 0x0003e8000c10190e */
[----:B------:R-:W0:Y:S01]  /*0500*/  LDG.E R18, desc[UR14][R18.64] ;  /* 0x0000000e12127981 */ /* 0x000e22000c1e1900 */
[----:B------:R-:W-:-:S04]  /*0510*/  UISETP.GE.U32.AND UP0, UPT, UR4, UR11, UPT ;  /* 0x0000000b0400728c */ /* 0x000fc8000bf06070 */
[----:B------:R-:W-:-:S06]  /*0520*/  USEL UR8, UR6, UR7, !UP0 ;  /* 0x0000000706087287 */ /* 0x000fcc000c000000 */
[----:B------:R-:W-:-:S04]  /*0530*/  IMAD R27, R0, UR8, R7 ;  /* 0x00000008001b7c24 */ /* 0x000fc8000f8e0207 */
[----:B------:R-:W-:-:S04]  /*0540*/  IMAD.WIDE R20, R27, 0x4, R2 ;  /* 0x000000041b147825 */ /* 0x000fc800078e0202 */
[----:B0-----:R-:W-:-:S05]  /*0550*/  FADD R23, R25, R18 ;  /* 0x0000001219177221 */ /* 0x001fca0000000000 */
[----:B------:R0:W-:Y:S04]  /*0560*/  STG.E desc[UR14][R4.64], R23 ;  /* 0x0000001704007986 */ /* 0x0001e8000c10190e */
[----:B------:R-:W1:Y:S01]  /*0570*/  LDG.E R20, desc[UR14][R20.64] ;  /* 0x0000000e14147981 */ /* 0x000e62000c1e1900 */
[----:B------:R-:W-:Y:S02]  /*0580*/  IADD3 R27, PT, PT, R10, 0x1, RZ ;  /* 0x000000010a1b7810 */ /* 0x000fe40007ffe0ff */
[----:B------:R-:W-:Y:S02]  /*0590*/  IADD3 R14, PT, PT, R17, -0x1, RZ ;  /* 0xffffffff110e7810 */ /* 0x000fe40007ffe0ff */
[----:B------:R-:W-:-:S04]  /*05a0*/  ISETP.GE.AND P0, PT, R27, UR16, PT ;  /* 0x000000101b007c0c */ /* 0x000fc8000bf06270 */
[----:B------:R-:W-:-:S04]  /*05b0*/  SEL R19, R27, R14, !P0 ;  /* 0x0000000e1b137207 */ /* 0x000fc80004000000 */
[----:B------:R-:W-:-:S05]  /*05c0*/  IADD3 R19, PT, PT, R12, R19, RZ ;  /* 0x000000130c137210 */ /* 0x000fca0007ffe0ff */
[----:B------:R-:W-:-:S04]  /*05d0*/  IMAD.WIDE R18, R19, 0x4, R2 ;  /* 0x0000000413127825 */ /* 0x000fc800078e0202 */
[----:B-1----:R-:W-:-:S05]  /*05e0*/  FADD R25, R23, R20 ;  /* 0x0000001417197221 */ /* 0x002fca0000000000 */
[----:B------:R1:W-:Y:S04]  /*05f0*/  STG.E desc[UR14][R4.64], R25 ;  /* 0x0000001904007986 */ /* 0x0003e8000c10190e */
[----:B------:R-:W0:Y:S01]  /*0600*/  LDG.E R18, desc[UR14][R18.64] ;  /* 0x0000000e12127981 */ /* 0x000e22000c1e1900 */
[----:B------:R-:W-:-:S04]  /*0610*/  ISETP.GT.AND P0, PT, R9, UR11, PT ;  /* 0x0000000b09007c0c */ /* 0x000fc8000bf04270 */
[----:B------:R-:W-:-:S04]  /*0620*/  SEL R27, R14, R27, P0 ;  /* 0x0000001b0e1b7207 */ /* 0x000fc80000000000 */
[----:B------:R-:W-:-:S05]  /*0630*/  IADD3 R21, PT, PT, R12, R27, RZ ;  /* 0x0000001b0c157210 */ /* 0x000fca0007ffe0ff */
[----:B------:R-:W-:-:S04]  /*0640*/  IMAD.WIDE R20, R21, 0x4, R2 ;  /* 0x0000000415147825 */ /* 0x000fc800078e0202 */
[----:B0-----:R-:W-:-:S05]  /*0650*/  FADD R23, R25, R18 ;  /* 0x0000001219177221 */ /* 0x001fca0000000000 */
[----:B------:R0:W-:Y:S04]  /*0660*/  STG.E desc[UR14][R4.64], R23 ;  /* 0x0000001704007986 */ /* 0x0001e8000c10190e */
[----:B------:R-:W1:Y:S01]  /*0670*/  LDG.E R20, desc[UR14][R20.64] ;  /* 0x0000000e14147981 */ /* 0x000e62000c1e1900 */
[----:B------:R-:W-:Y:S02]  /*0680*/  IADD3 R14, PT, PT, R15, 0x1, RZ ;  /* 0x000000010f0e7810 */ /* 0x000fe40007ffe0ff */
[----:B------:R-:W-:Y:S02]  /*0690*/  IADD3 R27, PT, PT, R6, -0x1, RZ ;  /* 0xffffffff061b7810 */ /* 0x000fe40007ffe0ff */
[----:B------:R-:W-:-:S04]  /*06a0*/  ISETP.GE.AND P0, PT, R14, UR17, PT ;  /* 0x000000110e007c0c */ /* 0x000fc8000bf06270 */
[----:B------:R-:W-:-:S05]  /*06b0*/  SEL R19, R14, R27, !P0 ;  /* 0x0000001b0e137207 */ /* 0x000fca0004000000 */
[----:B------:R-:W-:-:S04]  /*06c0*/  IMAD R19, R19, UR16, R8 ;  /* 0x0000001013137c24 */ /* 0x000fc8000f8e0208 */
[----:B------:R-:W-:-:S04]  /*06d0*/  IMAD.WIDE R18, R19, 0x4, R2 ;  /* 0x0000000413127825 */ /* 0x000fc800078e0202 */
[----:B-1----:R-:W-:-:S05]  /*06e0*/  FADD R25, R23, R20 ;  /* 0x0000001417197221 */ /* 0x002fca0000000000 */
[----:B------:R1:W-:Y:S04]  /*06f0*/  STG.E desc[UR14][R4.64], R25 ;  /* 0x0000001904007986 */ /* 0x0003e8000c10190e */
[----:B------:R-:W0:Y:S01]  /*0700*/  LDG.E R18, desc[UR14][R18.64] ;  /* 0x0000000e12127981 */ /* 0x000e22000c1e1900 */
[----:B------:R-:W-:-:S04]  /*0710*/  ISETP.GT.U32.AND P0, PT, R11, UR11, PT ;  /* 0x0000000b0b007c0c */ /* 0x000fc8000bf04070 */
[----:B------:R-:W-:-:S05]  /*0720*/  SEL R21, R27, R14, P0 ;  /* 0x0000000e1b157207 */ /* 0x000fca0000000000 */
[----:B------:R-:W-:-:S04]  /*0730*/  IMAD R21, R21, UR16, R8 ;  /* 0x0000001015157c24 */ /* 0x000fc8000f8e0208 */
[----:B------:R-:W-:-:S04]  /*0740*/  IMAD.WIDE R20, R21, 0x4, R2 ;  /* 0x0000000415147825 */ /* 0x000fc800078e0202 */
[----:B0-----:R-:W-:-:S05]  /*0750*/  FADD R23, R25, R18 ;  /* 0x0000001219177221 */ /* 0x001fca0000000000 */
[----:B------:R0:W-:Y:S04]  /*0760*/  STG.E desc[UR14][R4.64], R23 ;  /* 0x0000001704007986 */ /* 0x0001e8000c10190e */
[----:B------:R-:W1:Y:S01]  /*0770*/  LDG.E R20, desc[UR14][R20.64] ;  /* 0x0000000e14147981 */ /* 0x000e62000c1e1900 */
[----:B------:R-:W-:Y:S02]  /*0780*/  UIADD3 UR9, UPT, UPT, UR6, 0x1, URZ ;  /* 0x0000000106097890 */ /* 0x000fe4000fffe0ff */
[----:B------:R-:W-:Y:S02]  /*0790*/  UIADD3 UR8, UPT, UPT, UR7, -0x1, URZ ;  /* 0xffffffff07087890 */ /* 0x000fe4000fffe0ff */
[----:B------:R-:W-:-:S04]  /*07a0*/  UISETP.GE.AND UP0, UPT, UR9, UR18, UPT ;  /* 0x000000120900728c */ /* 0x000fc8000bf06270 */
[----:B------:R-:W-:-:S06]  /*07b0*/  USEL UR12, UR9, UR8, !UP0 ;  /* 0x00000008090c7287 */ /* 0x000fcc000c000000 */
[----:B------:R-:W-:-:S04]  /*07c0*/  IMAD R19, R0, UR12, R7 ;  /* 0x0000000c00137c24 */ /* 0x000fc8000f8e0207 */
[----:B------:R-:W-:-:S04]  /*07d0*/  IMAD.WIDE R18, R19, 0x4, R2 ;  /* 0x0000000413127825 */ /* 0x000fc800078e0202 */
[----:B-1----:R-:W-:-:S05]  /*07e0*/  FADD R25, R23, R20 ;  /* 0x0000001417197221 */ /* 0x002fca0000000000 */
[----:B------:R3:W-:Y:S04]  /*07f0*/  STG.E desc[UR14][R4.64], R25 ;  /* 0x0000001904007986 */ /* 0x0007e8000c10190e */
[----:B------:R-:W2:Y:S01]  /*0800*/  LDG.E R18, desc[UR14][R18.64] ;  /* 0x0000000e12127981 */ /* 0x000ea2000c1e1900 */
[----:B------:R-:W-:-:S04]  /*0810*/  UISETP.GT.U32.AND UP0, UPT, UR4, UR11, UPT ;  /* 0x0000000b0400728c */ /* 0x000fc8000bf04070 */
[----:B------:R-:W-:-:S06]  /*0820*/  USEL UR8, UR8, UR9, UP0 ;  /* 0x0000000908087287 */ /* 0x000fcc0008000000 */
[----:B------:R-:W-:-:S04]  /*0830*/  IMAD R21, R0, UR8, R7 ;  /* 0x0000000800157c24 */ /* 0x000fc8000f8e0207 */
[----:B------:R-:W-:-:S04]  /*0840*/  IMAD.WIDE R20, R21, 0x4, R2 ;  /* 0x0000000415147825 */ /* 0x000fc800078e0202 */
[----:B--2---:R-:W-:-:S05]  /*0850*/  FADD R27, R25, R18 ;  /* 0x00000012191b7221 */ /* 0x004fca0000000000 */
[----:B------:R3:W-:Y:S04]  /*0860*/  STG.E desc[UR14][R4.64], R27 ;  /* 0x0000001b04007986 */ /* 0x0007e8000c10190e */
[----:B------:R-:W0:Y:S01]  /*0870*/  LDG.E R20, desc[UR14][R20.64] ;  /* 0x0000000e14147981 */ /* 0x000e22000c1e1900 */
[----:B------:R-:W-:Y:S01]  /*0880*/  UIADD3 UR5, UPT, UPT, UR5, 0x2, URZ ;  /* 0x0000000205057890 */ /* 0x000fe2000fffe0ff */
[----:B------:R-:W-:Y:S01]  /*0890*/  IADD3 R6, PT, PT, R6, -0x2, RZ ;  /* 0xfffffffe06067810 */ /* 0x000fe20007ffe0ff */
[----:B------:R-:W-:Y:S01]  /*08a0*/  UIADD3 UR10, UPT, UPT, UR10, 0x2, URZ ;  /* 0x000000020a0a7890 */ /* 0x000fe2000fffe0ff */
[----:B------:R-:W-:Y:S01]  /*08b0*/  IADD3 R17, PT, PT, R17, -0x2, RZ ;  /* 0xfffffffe11117810 */ /* 0x000fe20007ffe0ff */
[----:B------:R-:W-:Y:S01]  /*08c0*/  UISETP.NE.AND UP0, UPT, UR5, URZ, UPT ;  /* 0x000000ff0500728c */ /* 0x000fe2000bf05270 */
[----:B------:R-:W-:Y:S01]  /*08d0*/  IADD3 R15, PT, PT, R15, 0x2, RZ ;  /* 0x000000020f0f7810 */ /* 0x000fe20007ffe0ff */
[----:B------:R-:W-:Y:S01]  /*08e0*/  UIADD3 UR7, UPT, UPT, UR7, -0x2, URZ ;  /* 0xfffffffe07077890 */ /* 0x000fe2000fffe0ff */
[----:B------:R-:W-:Y:S01]  /*08f0*/  IADD3 R10, PT, PT, R10, 0x2, RZ ;  /* 0x000000020a0a7810 */ /* 0x000fe20007ffe0ff */
[----:B------:R-:W-:Y:S01]  /*0900*/  UIADD3 UR6, UPT, UPT, UR6, 0x2, URZ ;  /* 0x0000000206067890 */ /* 0x000fe2000fffe0ff */
[----:B0-----:R-:W-:-:S05]  /*0910*/  FADD R23, R27, R20 ;  /* 0x000000141b177221 */ /* 0x001fca0000000000 */
[----:B------:R3:W-:Y:S01]  /*0920*/  STG.E desc[UR14][R4.64], R23 ;  /* 0x0000001704007986 */ /* 0x0007e2000c10190e */
[----:B------:R-:W-:Y:S05]  /*0930*/  BRA.U UP0, `(.L_x_2) ;  /* 0xfffffff9006c7547 */ /* 0x000fea000b83ffff */
[----:B------:R-:W-:-:S04]  /*0940*/  USHF.R.U32.HI UR5, URZ, 0x1, UR13 ;  /* 0x00000001ff057899 */ /* 0x000fc8000801160d */
[----:B------:R-:W-:-:S12]  /*0950*/  ULOP3.LUT UR5, UR5, 0x3ffffffe, URZ, 0xc0, !UPT ;  /* 0x3ffffffe05057892 */ /* 0x000fd8000f8ec0ff */
.L_x_1:
[----:B------:R-:W1:Y:S01]  /*0960*/  LDC R6, c[0x0][0x398] ;  /* 0x0000e600ff067b82 */ /* 0x000e620000000800 */
[----:B------:R-:W-:Y:S02]  /*0970*/  ULOP3.LUT UP0, URZ, UR13, 0x2, URZ, 0xc0, !UPT ;  /* 0x000000020dff7892 */ /* 0x000fe4000f80c0ff */
[----:B------:R-:W-:-:S06]  /*0980*/  UIADD3 UR8, UPT, UPT, UR4, 0x1, URZ ;  /* 0x0000000104087890 */ /* 0x000fcc000fffe0ff */
[----:B-1----:R-:W-:Y:S01]  /*0990*/  ISETP.NE.AND P0, PT, R6, UR8, PT ;  /* 0x0000000806007c0c */ /* 0x002fe2000bf05270 */
[----:B------:R-:W-:-:S12]  /*09a0*/  BRA.U !UP0, `(.L_x_3) ;  /* 0x0000000108d07547 */ /* 0x000fd8000b800000 */
[----:B------:R-:W1:Y:S01]  /*09b0*/  LDCU.64 UR6, c[0x0][0x390] ;  /* 0x00007200ff0677ac */ /* 0x000e620008000a00 */
[C---:B------:R-:W-:Y:S01]  /*09c0*/  IADD3 R6, PT, PT, R9.reuse, UR5, RZ ;  /* 0x0000000509067c10 */ /* 0x040fe2000fffe0ff */
[C---:B------:R-:W-:Y:S01]  /*09d0*/  IMAD R19, R0.reuse, UR4, R13 ;  /* 0x0000000400137c24 */ /* 0x040fe2000f8e020d */
[----:B------:R-:W-:Y:S02]  /*09e0*/  IADD3 R17, PT, PT, R9, -UR5, RZ ;  /* 0x8000000509117c10 */ /* 0x000fe4000fffe0ff */
[----:B------:R-:W-:Y:S01]  /*09f0*/  IADD3 R21, PT, PT, R11, -UR5, RZ ;  /* 0x800000050b157c10 */ /* 0x000fe2000fffe0ff */
[----:B---3--:R-:W-:Y:S01]  /*0a00*/  IMAD R25, R0, UR4, R9 ;  /* 0x0000000400197c24 */ /* 0x008fe2000f8e0209 */
[----:B------:R-:W2:Y:S01]  /*0a10*/  LDCU UR9, c[0x0][0x398] ;  /* 0x00007300ff0977ac */ /* 0x000ea20008000800 */
[----:B-1----:R-:W-:-:S04]  /*0a20*/  ISETP.GE.AND P1, PT, R6, UR6, PT ;  /* 0x0000000606007c0c */ /* 0x002fc8000bf26270 */
[----:B------:R-:W-:-:S04]  /*0a30*/  SEL R8, R6, R17, !P1 ;  /* 0x0000001106087207 */ /* 0x000fc80004800000 */
[----:B------:R-:W-:-:S05]  /*0a40*/  IADD3 R15, PT, PT, R8, R19, RZ ;  /* 0x00000013080f7210 */ /* 0x000fca0007ffe0ff */
[----:B------:R-:W-:-:S06]  /*0a50*/  IMAD.WIDE R14, R15, 0x4, R2 ;  /* 0x000000040f0e7825 */ /* 0x000fcc00078e0202 */
[----:B------:R-:W0:Y:S01]  /*0a60*/  LDG.E R14, desc[UR14][R14.64] ;  /* 0x0000000e0e0e7981 */ /* 0x000e22000c1e1900 */
[----:B------:R-:W-:-:S04]  /*0a70*/  ISETP.GE.AND P1, PT, R9, UR5, PT ;  /* 0x0000000509007c0c */ /* 0x000fc8000bf26270 */
[----:B------:R-:W-:-:S04]  /*0a80*/  SEL R6, R6, R17, !P1 ;  /* 0x0000001106067207 */ /* 0x000fc80004800000 */
[----:B------:R-:W-:-:S05]  /*0a90*/  IADD3 R17, PT, PT, R6, R19, RZ ;  /* 0x0000001306117210 */ /* 0x000fca0007ffe0ff */
[----:B------:R-:W-:-:S04]  /*0aa0*/  IMAD.WIDE R16, R17, 0x4, R2 ;  /* 0x0000000411107825 */ /* 0x000fc800078e0202 */
[----:B0-----:R-:W-:-:S05]  /*0ab0*/  FADD R23, R14, R23 ;  /* 0x000000170e177221 */ /* 0x001fca0000000000 */
[----:B------:R-:W-:Y:S04]  /*0ac0*/  STG.E desc[UR14][R4.64], R23 ;  /* 0x0000001704007986 */ /* 0x000fe8000c10190e */
[----:B------:R-:W3:Y:S01]  /*0ad0*/  LDG.E R16, desc[UR14][R16.64] ;  /* 0x0000000e10107981 */ /* 0x000ee2000c1e1900 */
[----:B------:R-:W-:-:S04]  /*0ae0*/  IADD3 R6, PT, PT, R11, UR5, RZ ;  /* 0x000000050b067c10 */ /* 0x000fc8000fffe0ff */
[----:B------:R-:W-:-:S04]  /*0af0*/  ISETP.GE.AND P1, PT, R6, UR7, PT ;  /* 0x0000000706007c0c */ /* 0x000fc8000bf26270 */
[----:B------:R-:W-:-:S05]  /*0b00*/  SEL R8, R6, R21, !P1 ;  /* 0x0000001506087207 */ /* 0x000fca0004800000 */
[----:B------:R-:W-:-:S04]  /*0b10*/  IMAD R15, R8, UR6, R25 ;  /* 0x00000006080f7c24 */ /* 0x000fc8000f8e0219 */
[----:B------:R-:W-:-:S04]  /*0b20*/  IMAD.WIDE R14, R15, 0x4, R2 ;  /* 0x000000040f0e7825 */ /* 0x000fc800078e0202 */
[----:B---3--:R-:W-:-:S05]  /*0b30*/  FADD R19, R23, R16 ;  /* 0x0000001017137221 */ /* 0x008fca0000000000 */
[----:B------:R0:W-:Y:S04]  /*0b40*/  STG.E desc[UR14][R4.64], R19 ;  /* 0x0000001304007986 */ /* 0x0001e8000c10190e */
[----:B------:R-:W3:Y:S01]  /*0b50*/  LDG.E R14, desc[UR14][R14.64] ;  /* 0x0000000e0e0e7981 */ /* 0x000ee2000c1e1900 */
[----:B------:R-:W-:-:S04]  /*0b60*/  ISETP.GE.U32.AND P1, PT, R11, UR5, PT ;  /* 0x000000050b007c0c */ /* 0x000fc8000bf26070 */
[----:B------:R-:W-:-:S05]  /*0b70*/  SEL R6, R6, R21, !P1 ;  /* 0x0000001506067207 */ /* 0x000fca0004800000 */
[----:B------:R-:W-:-:S04]  /*0b80*/  IMAD R17, R6, UR6, R25 ;  /* 0x0000000606117c24 */ /* 0x000fc8000f8e0219 */
[----:B------:R-:W-:-:S04]  /*0b90*/  IMAD.WIDE R16, R17, 0x4, R2 ;  /* 0x0000000411107825 */ /* 0x000fc800078e0202 */
[----:B---3--:R-:W-:-:S05]  /*0ba0*/  FADD R21, R19, R14 ;  /* 0x0000000e13157221 */ /* 0x008fca0000000000 */
[----:B------:R1:W-:Y:S04]  /*0bb0*/  STG.E desc[UR14][R4.64], R21 ;  /* 0x0000001504007986 */ /* 0x0003e8000c10190e */
[----:B------:R-:W0:Y:S01]  /*0bc0*/  LDG.E R16, desc[UR14][R16.64] ;  /* 0x0000000e10107981 */ /* 0x000e22000c1e1900 */
[----:B------:R-:W-:Y:S02]  /*0bd0*/  UIADD3 UR6, UPT, UPT, UR5, UR4, URZ ;  /* 0x0000000405067290 */ /* 0x000fe4000fffe0ff */
[----:B------:R-:W-:Y:S02]  /*0be0*/  UIADD3 UR7, UPT, UPT, -UR5, UR4, URZ ;  /* 0x0000000405077290 */ /* 0x000fe4000fffe1ff */
[----:B--2---:R-:W-:-:S04]  /*0bf0*/  UISETP.GE.AND UP0, UPT, UR6, UR9, UPT ;  /* 0x000000090600728c */ /* 0x004fc8000bf06270 */
[----:B------:R-:W-:-:S06]  /*0c00*/  USEL UR9, UR6, UR7, !UP0 ;  /* 0x0000000706097287 */ /* 0x000fcc000c000000 */
[----:B------:R-:W-:-:S04]  /*0c10*/  IMAD R15, R0, UR9, R7 ;  /* 0x00000009000f7c24 */ /* 0x000fc8000f8e0207 */
[----:B------:R-:W-:-:S04]  /*0c20*/  IMAD.WIDE R14, R15, 0x4, R2 ;  /* 0x000000040f0e7825 */ /* 0x000fc800078e0202 */
[----:B0-----:R-:W-:-:S05]  /*0c30*/  FADD R19, R21, R16 ;  /* 0x0000001015137221 */ /* 0x001fca0000000000 */
[----:B------:R2:W-:Y:S04]  /*0c40*/  STG.E desc[UR14][R4.64], R19 ;  /* 0x0000001304007986 */ /* 0x0005e8000c10190e */
[----:B------:R-:W3:Y:S01]  /*0c50*/  LDG.E R14, desc[UR14][R14.64] ;  /* 0x0000000e0e0e7981 */ /* 0x000ee2000c1e1900 */
[----:B------:R-:W-:-:S04]  /*0c60*/  UISETP.GE.U32.AND UP0, UPT, UR4, UR5, UPT ;  /* 0x000000050400728c */ /* 0x000fc8000bf06070 */
[----:B------:R-:W-:-:S06]  /*0c70*/  USEL UR6, UR6, UR7, !UP0 ;  /* 0x0000000706067287 */ /* 0x000fcc000c000000 */
[----:B-1----:R-:W-:-:S04]  /*0c80*/  IMAD R21, R0, UR6, R7 ;  /* 0x0000000600157c24 */ /* 0x002fc8000f8e0207 */
[----:B------:R-:W-:-:S04]  /*0c90*/  IMAD.WIDE R2, R21, 0x4, R2 ;  /* 0x0000000415027825 */ /* 0x000fc800078e0202 */
[----:B---3--:R-:W-:-:S05]  /*0ca0*/  FADD R17, R19, R14 ;  /* 0x0000000e13117221 */ /* 0x008fca0000000000 */
[----:B------:R2:W-:Y:S04]  /*0cb0*/  STG.E desc[UR14][R4.64], R17 ;  /* 0x0000001104007986 */ /* 0x0005e8000c10190e */
[----:B------:R-:W3:Y:S02]  /*0cc0*/  LDG.E R2, desc[UR14][R2.64] ;  /* 0x0000000e02027981 */ /* 0x000ee4000c1e1900 */
[----:B---3--:R-:W-:-:S05]  /*0cd0*/  FADD R21, R17, R2 ;  /* 0x0000000211157221 */ /* 0x008fca0000000000 */
[----:B------:R2:W-:Y:S02]  /*0ce0*/  STG.E desc[UR14][R4.64], R21 ;  /* 0x0000001504007986 */ /* 0x0005e4000c10190e */
.L_x_3:
[----:B------:R-:W-:Y:S05]  /*0cf0*/  @!P0 EXIT ;  /* 0x000000000000894d */ /* 0x000fea0003800000 */
[----:B------:R-:W-:Y:S01]  /*0d00*/  UMOV UR4, UR8 ;  /* 0x0000000800047c82 */ /* 0x000fe20008000000 */
[----:B------:R-:W-:Y:S05]  /*0d10*/  BRA `(.L_x_4) ;  /* 0xfffffff4000c7947 */ /* 0x000fea000383ffff */
.L_x_0:
[C---:B------:R-:W-:Y:S01]  /*0d20*/  ISETP.GE.U32.AND P1, PT, R2.reuse, 0x10, PT ;  /* 0x000000100200780c */ /* 0x040fe20003f26070 */
[----:B------:R-:W-:Y:S01]  /*0d30*/  HFMA2 R3, -RZ, RZ, 0, 0 ;  /* 0x00000000ff037431 */ /* 0x000fe200000001ff */
[----:B------:R-:W-:-:S04]  /*0d40*/  LOP3.LUT R6, R2, 0xf, RZ, 0xc0, !PT ;  /* 0x0000000f02067812 */ /* 0x000fc800078ec0ff */
[----:B------:R-:W-:-:S07]  /*0d50*/  ISETP.NE.AND P0, PT, R6, RZ, PT ;  /* 0x000000ff0600720c */ /* 0x000fce0003f05270 */
[----:B------:R-:W-:Y:S06]  /*0d60*/  @!P1 BRA `(.L_x_5) ;  /* 0x0000000400209947 */ /* 0x000fec0003800000 */
[----:B------:R-:W-:Y:S01]  /*0d70*/  LOP3.LUT R3, R2, 0x7ffffff0, RZ, 0xc0, !PT ;  /* 0x7ffffff002037812 */ /* 0x000fe200078ec0ff */
[----:B------:R-:W-:-:S06]  /*0d80*/  UMOV UR4, URZ ;  /* 0x000000ff00047c82 */ /* 0x000fcc0008000000 */
.L_x_6:
[----:B0-----:R-:W0:Y:S01]  /*0d90*/  LDC.64 R4, c[0x0][0x380] ;  /* 0x0000e000ff047b82 */ /* 0x001e220000000a00 */
[----:B------:R-:W-:-:S07]  /*0da0*/  IMAD R11, R0, UR4, R7 ;  /* 0x00000004000b7c24 */ /* 0x000fce000f8e0207 */
[----:B------:R-:W1:Y:S01]  /*0db0*/  LDC.64 R8, c[0x0][0x388] ;  /* 0x0000e200ff087b82 */ /* 0x000e620000000a00 */
[----:B0-----:R-:W-:-:S05]  /*0dc0*/  IMAD.WIDE R4, R11, 0x4, R4 ;  /* 0x000000040b047825 */ /* 0x001fca00078e0204 */
[----:B------:R-:W2:Y:S01]  /*0dd0*/  LDG.E R21, desc[UR14][R4.64] ;  /* 0x0000000e04157981 */ /* 0x000ea2000c1e1900 */
[----:B-1----:R-:W-:-:S04]  /*0de0*/  IMAD.WIDE R8, R11, 0x4, R8 ;  /* 0x000000040b087825 */ /* 0x002fc800078e0208 */
[C---:B------:R-:W-:Y:S01]  /*0df0*/  IMAD.WIDE R10, R0.reuse, 0x4, R4 ;  /* 0x00000004000a7825 */ /* 0x040fe200078e0204 */
[----:B--2---:R0:W-:Y:S04]  /*0e00*/  STG.E desc[UR14][R8.64], R21 ;  /* 0x0000001508007986 */ /* 0x0041e8000c10190e */
[----:B------:R-:W2:Y:S01]  /*0e10*/  LDG.E R23, desc[UR14][R10.64] ;  /* 0x0000000e0a177981 */ /* 0x000ea2000c1e1900 */
[----:B------:R-:W-:-:S04]  /*0e20*/  IMAD.WIDE R12, R0, 0x4, R8 ;  /* 0x00000004000c7825 */ /* 0x000fc800078e0208 */
[C---:B------:R-:W-:Y:S01]  /*0e30*/  IMAD.WIDE R14, R0.reuse, 0x4, R10 ;  /* 0x00000004000e7825 */ /* 0x040fe200078e020a */
[----:B--2---:R1:W-:Y:S04]  /*0e40*/  STG.E desc[UR14][R12.64], R23 ;  /* 0x000000170c007986 */ /* 0x0043e8000c10190e */
[----:B------:R-:W2:Y:S01]  /*0e50*/  LDG.E R25, desc[UR14][R14.64] ;  /* 0x0000000e0e197981 */ /* 0x000ea2000c1e1900 */
[----:B------:R-:W-:-:S04]  /*0e60*/  IMAD.WIDE R16, R0, 0x4, R12 ;  /* 0x0000000400107825 */ /* 0x000fc800078e020c */
[C---:B------:R-:W-:Y:S01]  /*0e70*/  IMAD.WIDE R4, R0.reuse, 0x4, R14 ;  /* 0x0000000400047825 */ /* 0x040fe200078e020e */
[----:B--2---:R2:W-:Y:S04]  /*0e80*/  STG.E desc[UR14][R16.64], R25 ;  /* 0x0000001910007986 */ /* 0x0045e8000c10190e */
[----:B------:R-:W3:Y:S01]  /*0e90*/  LDG.E R27, desc[UR14][R4.64] ;  /* 0x0000000e041b7981 */ /* 0x000ee2000c1e1900 */
[----:B------:R-:W-:-:S04]  /*0ea0*/  IMAD.WIDE R18, R0, 0x4, R16 ;  /* 0x0000000400127825 */ /* 0x000fc800078e0210 */
[C---:B0-----:R-:W-:Y:S01]  /*0eb0*/  IMAD.WIDE R8, R0.reuse, 0x4, R4 ;  /* 0x0000000400087825 */ /* 0x041fe200078e0204 */
[----:B---3--:R0:W-:Y:S04]  /*0ec0*/  STG.E desc[UR14][R18.64], R27 ;  /* 0x0000001b12007986 */ /* 0x0081e8000c10190e */
[----:B------:R-:W3:Y:S01]  /*0ed0*/  LDG.E R21, desc[UR14][R8.64] ;  /* 0x0000000e08157981 */ /* 0x000ee2000c1e1900 */
[----:B------:R-:W-:-:S04]  /*0ee0*/  IMAD.WIDE R10, R0, 0x4, R18 ;  /* 0x00000004000a7825 */ /* 0x000fc800078e0212 */
[C---:B-1----:R-:W-:Y:S01]  /*0ef0*/  IMAD.WIDE R12, R0.reuse, 0x4, R8 ;  /* 0x00000004000c7825 */ /* 0x042fe200078e0208 */
[----:B---3--:R1:W-:Y:S04]  /*0f00*/  STG.E desc[UR14][R10.64], R21 ;  /* 0x000000150a007986 */ /* 0x0083e8000c10190e */
[----:B------:R-:W3:Y:S01]  /*0f10*/  LDG.E R23, desc[UR14][R12.64] ;  /* 0x0000000e0c177981 */ /* 0x000ee2000c1e1900 */
[----:B------:R-:W-:-:S04]  /*0f20*/  IMAD.WIDE R14, R0, 0x4, R10 ;  /* 0x00000004000e7825 */ /* 0x000fc800078e020a */
[C---:B--2---:R-:W-:Y:S01]  /*0f30*/  IMAD.WIDE R16, R0.reuse, 0x4, R12 ;  /* 0x0000000400107825 */ /* 0x044fe200078e020c */
[----:B---3--:R2:W-:Y:S04]  /*0f40*/  STG.E desc[UR14][R14.64], R23 ;  /* 0x000000170e007986 */ /* 0x0085e8000c10190e */
        /* <DEDUP_REMOVED lines=35> */
[----:B------:R-:W-:Y:S01]  /*1180*/  UIADD3 UR4, UPT, UPT, UR4, 0x10, URZ ;  /* 0x0000001004047890 */ /* 0x000fe2000fffe0ff */
[----:B---3--:R0:W-:Y:S04]  /*1190*/  STG.E desc[UR14][R8.64], R25 ;  /* 0x0000001908007986 */ /* 0x0081e8000c10190e */
[----:B------:R-:W2:Y:S01]  /*11a0*/  LDG.E R11, desc[UR14][R10.64] ;  /* 0x0000000e0a0b7981 */ /* 0x000ea2000c1e1900 */
[----:B------:R-:W-:Y:S01]  /*11b0*/  ISETP.NE.AND P1, PT, R3, UR4, PT ;  /* 0x0000000403007c0c */ /* 0x000fe2000bf25270 */
[----:B------:R-:W-:-:S05]  /*11c0*/  IMAD.WIDE R12, R0, 0x4, R8 ;  /* 0x00000004000c7825 */ /* 0x000fca00078e0208 */
[----:B--2---:R0:W-:Y:S07]  /*11d0*/  STG.E desc[UR14][R12.64], R11 ;  /* 0x0000000b0c007986 */ /* 0x0041ee000c10190e */
[----:B------:R-:W-:Y:S05]  /*11e0*/  @P1 BRA `(.L_x_6) ;  /* 0xfffffff800e81947 */ /* 0x000fea000383ffff */
.L_x_5:
[----:B------:R-:W-:Y:S05]  /*11f0*/  @!P0 EXIT ;  /* 0x000000000000894d */ /* 0x000fea0003800000 */
[----:B------:R-:W-:Y:S02]  /*1200*/  ISETP.GE.U32.AND P0, PT, R6, 0x8, PT ;  /* 0x000000080600780c */ /* 0x000fe40003f06070 */
[----:B------:R-:W-:-:S04]  /*1210*/  LOP3.LUT R20, R2, 0x7, RZ, 0xc0, !PT ;  /* 0x0000000702147812 */ /* 0x000fc800078ec0ff */
[----:B------:R-:W-:-:S07]  /*1220*/  ISETP.NE.AND P1, PT, R20, RZ, PT ;  /* 0x000000ff1400720c */ /* 0x000fce0003f25270 */
[----:B------:R-:W-:Y:S06]  /*1230*/  @!P0 BRA `(.L_x_7) ;  /* 0x0000000000908947 */ /* 0x000fec0003800000 */
[----:B0-----:R-:W0:Y:S01]  /*1240*/  LDC.64 R4, c[0x0][0x380] ;  /* 0x0000e000ff047b82 */ /* 0x001e220000000a00 */
[----:B------:R-:W-:-:S07]  /*1250*/  IMAD R11, R0, R3, R7 ;  /* 0x00000003000b7224 */ /* 0x000fce00078e0207 */
        /* <DEDUP_REMOVED lines=26> */
[----:B------:R-:W2:Y:S01]  /*1400*/  LDG.E R25, desc[UR14][R16.64] ;  /* 0x0000000e10197981 */ /* 0x000ea2000c1e1900 */
[----:B------:R-:W-:-:S04]  /*1410*/  IMAD.WIDE R4, R0, 0x4, R14 ;  /* 0x0000000400047825 */ /* 0x000fc800078e020e */
[C---:B0-----:R-:W-:Y:S01]  /*1420*/  IMAD.WIDE R18, R0.reuse, 0x4, R16 ;  /* 0x0000000400127825 */ /* 0x041fe200078e0210 */
[----:B--2---:R1:W-:Y:S05]  /*1430*/  STG.E desc[UR14][R4.64], R25 ;  /* 0x0000001904007986 */ /* 0x0043ea000c10190e */
[----:B------:R-:W2:Y:S01]  /*1440*/  LDG.E R19, desc[UR14][R18.64] ;  /* 0x0000000e12137981 */ /* 0x000ea2000c1e1900 */
[----:B------:R-:W-:Y:S01]  /*1450*/  IMAD.WIDE R8, R0, 0x4, R4 ;  /* 0x0000000400087825 */ /* 0x000fe200078e0204 */
[----:B------:R-:W-:-:S04]  /*1460*/  IADD3 R3, PT, PT, R3, 0x8, RZ ;  /* 0x0000000803037810 */ /* 0x000fc80007ffe0ff */
[----:B--2---:R1:W-:Y:S03]  /*1470*/  STG.E desc[UR14][R8.64], R19 ;  /* 0x0000001308007986 */ /* 0x0043e6000c10190e */
.L_x_7:
[----:B------:R-:W-:Y:S05]  /*1480*/  @!P1 EXIT ;  /* 0x000000000000994d */ /* 0x000fea0003800000 */
[----:B------:R-:W-:Y:S02]  /*1490*/  ISETP.GE.U32.AND P0, PT, R20, 0x4, PT ;  /* 0x000000041400780c */ /* 0x000fe40003f06070 */
[----:B------:R-:W-:-:S04]  /*14a0*/  LOP3.LUT R2, R2, 0x3, RZ, 0xc0, !PT ;  /* 0x0000000302027812 */ /* 0x000fc800078ec0ff */
[----:B------:R-:W-:-:S07]  /*14b0*/  ISETP.NE.AND P1, PT, R2, RZ, PT ;  /* 0x000000ff0200720c */ /* 0x000fce0003f25270 */
[----:B------:R-:W-:Y:S06]  /*14c0*/  @!P0 BRA `(.L_x_8) ;  /* 0x0000000000508947 */ /* 0x000fec0003800000 */
[----:B01----:R-:W0:Y:S01]  /*14d0*/  LDC.64 R4, c[0x0][0x380] ;  /* 0x0000e000ff047b82 */ /* 0x003e220000000a00 */
[----:B------:R-:W-:-:S07]  /*14e0*/  IMAD R11, R0, R3, R7 ;  /* 0x00000003000b7224 */ /* 0x000fce00078e0207 */
[----:B------:R-:W1:Y:S01]  /*14f0*/  LDC.64 R8, c[0x0][0x388] ;  /* 0x0000e200ff087b82 */ /* 0x000e620000000a00 */
[----:B0-----:R-:W-:-:S05]  /*1500*/  IMAD.WIDE R4, R11, 0x4, R4 ;  /* 0x000000040b047825 */ /* 0x001fca00078e0204 */
[----:B------:R-:W2:Y:S01]  /*1510*/  LDG.E R21, desc[UR14][R4.64] ;  /* 0x0000000e04157981 */ /* 0x000ea2000c1e1900 */
[----:B-1----:R-:W-:-:S04]  /*1520*/  IMAD.WIDE R8, R11, 0x4, R8 ;  /* 0x000000040b087825 */ /* 0x002fc800078e0208 */
[C---:B------:R-:W-:Y:S01]  /*1530*/  IMAD.WIDE R10, R0.reuse, 0x4, R4 ;  /* 0x00000004000a7825 */ /* 0x040fe200078e0204 */
[----:B--2---:R2:W-:Y:S04]  /*1540*/  STG.E desc[UR14][R8.64], R21 ;  /* 0x0000001508007986 */ /* 0x0045e8000c10190e */
[----:B------:R-:W3:Y:S01]  /*1550*/  LDG.E R23, desc[UR14][R10.64] ;  /* 0x0000000e0a177981 */ /* 0x000ee2000c1e1900 */
[----:B------:R-:W-:-:S04]  /*1560*/  IMAD.WIDE R12, R0, 0x4, R8 ;  /* 0x00000004000c7825 */ /* 0x000fc800078e0208 */
[C---:B------:R-:W-:Y:S01]  /*1570*/  IMAD.WIDE R14, R0.reuse, 0x4, R10 ;  /* 0x00000004000e7825 */ /* 0x040fe200078e020a */
[----:B---3--:R2:W-:Y:S04]  /*1580*/  STG.E desc[UR14][R12.64], R23 ;  /* 0x000000170c007986 */ /* 0x0085e8000c10190e */
[----:B------:R-:W3:Y:S01]  /*1590*/  LDG.E R25, desc[UR14][R14.64] ;  /* 0x0000000e0e197981 */ /* 0x000ee2000c1e1900 */
[----:B------:R-:W-:-:S04]  /*15a0*/  IMAD.WIDE R16, R0, 0x4, R12 ;  /* 0x0000000400107825 */ /* 0x000fc800078e020c */
[C---:B------:R-:W-:Y:S01]  /*15b0*/  IMAD.WIDE R4, R0.reuse, 0x4, R14 ;  /* 0x0000000400047825 */ /* 0x040fe200078e020e */
[----:B---3--:R2:W-:Y:S05]  /*15c0*/  STG.E desc[UR14][R16.64], R25 ;  /* 0x0000001910007986 */ /* 0x0085ea000c10190e */
[----:B------:R-:W3:Y:S01]  /*15d0*/  LDG.E R5, desc[UR14][R4.64] ;  /* 0x0000000e04057981 */ /* 0x000ee2000c1e1900 */
[----:B------:R-:W-:Y:S01]  /*15e0*/  IMAD.WIDE R18, R0, 0x4, R16 ;  /* 0x0000000400127825 */ /* 0x000fe200078e0210 */
[----:B------:R-:W-:-:S04]  /*15f0*/  IADD3 R3, PT, PT, R3, 0x4, RZ ;  /* 0x0000000403037810 */ /* 0x000fc80007ffe0ff */
[----:B---3--:R2:W-:Y:S03]  /*1600*/  STG.E desc[UR14][R18.64], R5 ;  /* 0x0000000512007986 */ /* 0x0085e6000c10190e */
.L_x_8:
[----:B------:R-:W-:Y:S05]  /*1610*/  @!P1 EXIT ;  /* 0x000000000000994d */ /* 0x000fea0003800000 */
[----:B01----:R-:W0:Y:S01]  /*1620*/  LDC.64 R10, c[0x0][0x380] ;  /* 0x0000e000ff0a7b82 */ /* 0x003e220000000a00 */
[----:B------:R-:W-:-:S07]  /*1630*/  UMOV UR4, URZ ;  /* 0x000000ff00047c82 */ /* 0x000fce0008000000 */
[----:B--2---:R-:W1:Y:S02]  /*1640*/  LDC.64 R12, c[0x0][0x388] ;  /* 0x0000e200ff0c7b82 */ /* 0x004e640000000a00 */
.L_x_9:
[----:B--2---:R-:W-:-:S04]  /*1650*/  IMAD R9, R0, R3, R7 ;  /* 0x0000000300097224 */ /* 0x004fc800078e0207 */
[----:B0-----:R-:W-:-:S06]  /*1660*/  IMAD.WIDE R4, R9, 0x4, R10 ;  /* 0x0000000409047825 */ /* 0x001fcc00078e020a */
[----:B------:R-:W2:Y:S01]  /*1670*/  LDG.E R5, desc[UR14][R4.64] ;  /* 0x0000000e04057981 */ /* 0x000ea2000c1e1900 */
[----:B------:R-:W-:Y:S01]  /*1680*/  UIADD3 UR4, UPT, UPT, UR4, 0x1, URZ ;  /* 0x0000000104047890 */ /* 0x000fe2000fffe0ff */
[----:B-1----:R-:W-:Y:S01]  /*1690*/  IMAD.WIDE R8, R9, 0x4, R12 ;  /* 0x0000000409087825 */ /* 0x002fe200078e020c */
[----:B------:R-:W-:-:S04]  /*16a0*/  IADD3 R3, PT, PT, R3, 0x1, RZ ;  /* 0x0000000103037810 */ /* 0x000fc80007ffe0ff */
[----:B------:R-:W-:Y:S01]  /*16b0*/  ISETP.NE.AND P0, PT, R2, UR4, PT ;  /* 0x0000000402007c0c */ /* 0x000fe2000bf05270 */
[----:B--2---:R2:W-:-:S12]  /*16c0*/  STG.E desc[UR14][R8.64], R5 ;  /* 0x0000000508007986 */ /* 0x0045d8000c10190e */
[----:B------:R-:W-:Y:S05]  /*16d0*/  @P0 BRA `(.L_x_9) ;  /* 0xfffffffc00dc0947 */ /* 0x000fea000383ffff */
[----:B------:R-:W-:Y:S05]  /*16e0*/  EXIT ;  /* 0x000000000000794d */ /* 0x000fea0003800000 */
.L_x_10:
[----:B------:R-:W-:-:S00]  /*16f0*/  BRA `(.L_x_10) ;  /* 0xfffffffc00fc7947 */ /* 0x000fc0000383ffff */
[----:B------:R-:W-:-:S00]  /*1700*/  NOP ;  /* 0x0000000000007918 */ /* 0x000fc00000000000 */
[----:B------:R-:W-:-:S00]  /*1710*/  NOP ;  /* 0x0000000000007918 */ /* 0x000fc00000000000 */
[----:B------:R-:W-:-:S00]  /*1720*/  NOP ;  /* 0x0000000000007918 */ /* 0x000fc00000000000 */
[----:B------:R-:W-:-:S00]  /*1730*/  NOP ;  /* 0x0000000000007918 */ /* 0x000fc00000000000 */
[----:B------:R-:W-:-:S00]  /*1740*/  NOP ;  /* 0x0000000000007918 */ /* 0x000fc00000000000 */
[----:B------:R-:W-:-:S00]  /*1750*/  NOP ;  /* 0x0000000000007918 */ /* 0x000fc00000000000 */
[----:B------:R-:W-:-:S00]  /*1760*/  NOP ;  /* 0x0000000000007918 */ /* 0x000fc00000000000 */
[----:B------:R-:W-:-:S00]  /*1770*/  NOP ;  /* 0x0000000000007918 */ /* 0x000fc00000000000 */
.L_x_11:


//--------------------- .nv.shared.reserved.0     --------------------------
	.section	.nv.shared.reserved.0,"aw",@nobits
	.weak		__nv_reservedSMEM_offset_0_alias
	.size		__nv_reservedSMEM_offset_0_alias, 0, 64
	.other		__nv_reservedSMEM_offset_0_alias,@"STO_CUDA_RESERVED_SHARED STV_DEFAULT"
__nv_reservedSMEM_offset_0_alias:
	.zero		0
	.zero		64


//--------------------- .nv.constant0._Z17_3Dstencil_globalPfS_iiii --------------------------
	.section	.nv.constant0._Z17_3Dstencil_globalPfS_iiii,"a",@progbits
	.sectionflags	@""
	.align	4
.nv.constant0._Z17_3Dstencil_globalPfS_iiii:
	.zero		928


//--------------------- SYMBOLS --------------------------

	.type		.nv.reservedSmem.offset0,@object
	.size		.nv.reservedSmem.offset0,0x4
